//
// Generated by NVIDIA NVVM Compiler
//
// Compiler Build ID: CL-36424714
// Cuda compilation tools, release 13.0, V13.0.88
// Based on NVVM 20.0.0
//

.version 9.0
.target sm_100
.address_size 64

	// .globl	_Z12helloFromGPUv
.extern .func  (.param .b32 func_retval0) vprintf
(
	.param .b64 vprintf_param_0,
	.param .b64 vprintf_param_1
)
;
.global .align 1 .b8 $str[17] = {72, 101, 108, 108, 111, 32, 102, 114, 111, 109, 32, 71, 80, 85, 46, 10};

.visible .entry _Z12helloFromGPUv()
{
	.reg .b32 	%r<3>;
	.reg .b64 	%rd<3>;

	mov.u64 	%rd1, $str;
	cvta.global.u64 	%rd2, %rd1;
	{ // callseq 0, 0
	.param .b64 param0;
	st.param.b64 	[param0], %rd2;
	.param .b64 param1;
	st.param.b64 	[param1], 0;
	.param .b32 retval0;
	call.uni (retval0), 
	vprintf, 
	(
	param0, 
	param1
	);
	ld.param.b32 	%r1, [retval0];
	} // callseq 0
	ret;

}


// ===== COMPILED SASS (sm_100) =====

	.target	sm_100

	.elftype	@"ET_EXEC"


//--------------------- .note.nv.tkinfo           --------------------------
	.section	.note.nv.tkinfo,"",@"SHT_NOTE"
	.sectionflags	@"SHF_NOTE_NV_TKINFO"
	.tkinfo
        /*0018*/ 	.word	0x00000002
        /*0030*/ 	.string	""
        /*0030*/ 	.string	"ptxas"
        /*0030*/ 	.string	"Cuda compilation tools, release 13.0, V13.0.88"
        /*0030*/ 	.string	"Build cuda_13.0.r13.0/compiler.36424714_0"
        /*0030*/ 	.string	"-arch sm_100 -m 64 "



//--------------------- .note.nv.cuinfo           --------------------------
	.section	.note.nv.cuinfo,"",@"SHT_NOTE"
	.sectionflags	@"SHF_NOTE_NV_CUINFO"
        /*0018*/ 	.short	0x0002
        /*001a*/ 	.short	0x0064
        /*001c*/ 	.short	0x0082
	.zero		2


//--------------------- .nv.info                  --------------------------
	.section	.nv.info,"",@"SHT_CUDA_INFO"
	.align	4


	//----- nvinfo : EIATTR_REGCOUNT
	.align		4
        /*0000*/ 	.byte	0x04, 0x2f
        /*0002*/ 	.short	(.L_2 - .L_1)
	.align		4
.L_1:
        /*0004*/ 	.word	index@(_Z12helloFromGPUv)
        /*0008*/ 	.word	0x00000018


	//----- nvinfo : EIATTR_FRAME_SIZE
	.align		4
.L_2:
        /*000c*/ 	.byte	0x04, 0x11
        /*000e*/ 	.short	(.L_4 - .L_3)
	.align		4
.L_3:
        /*0010*/ 	.word	index@(_Z12helloFromGPUv)
        /*0014*/ 	.word	0x00000000


	//----- nvinfo : EIATTR_MIN_STACK_SIZE
	.align		4
.L_4:
        /*0018*/ 	.byte	0x04, 0x12
        /*001a*/ 	.short	(.L_6 - .L_5)
	.align		4
.L_5:
        /*001c*/ 	.word	index@(_Z12helloFromGPUv)
        /*0020*/ 	.word	0x00000000
.L_6:


//--------------------- .nv.compat                --------------------------
	.section	.nv.compat,"",@"SHT_CUDA_COMPAT_INFO"
	.align	4
        /*0000*/ 	.byte	0x02, 0x09, 0x00, 0x00, 0x02, 0x02, 0x01, 0x00, 0x02, 0x05, 0x05, 0x00, 0x03, 0x07, 0x01, 0x01
        /*0010*/ 	.byte	0x02, 0x03, 0x00, 0x00, 0x02, 0x06, 0x01, 0x00, 0x04, 0x0b, 0x08, 0x00, 0x09, 0x00, 0x00, 0x00
        /*0020*/ 	.byte	0x00, 0x00, 0x00, 0x00


//--------------------- .nv.info._Z12helloFromGPUv --------------------------
	.section	.nv.info._Z12helloFromGPUv,"",@"SHT_CUDA_INFO"
	.sectionflags	@""
	.align	4


	//----- nvinfo : EIATTR_CUDA_API_VERSION
	.align		4
        /*0000*/ 	.byte	0x04, 0x37
        /*0002*/ 	.short	(.L_8 - .L_7)
.L_7:
        /*0004*/ 	.word	0x00000082


	//----- nvinfo : EIATTR_SPARSE_MMA_MASK
	.align		4
.L_8:
        /*0008*/ 	.byte	0x03, 0x50
        /*000a*/ 	.short	0x0000


	//----- nvinfo : EIATTR_MAXREG_COUNT
	.align		4
        /*000c*/ 	.byte	0x03, 0x1b
        /*000e*/ 	.short	0x00ff


	//----- nvinfo : EIATTR_EXTERNS
	.align		4
        /*0010*/ 	.byte	0x04, 0x0f
        /*0012*/ 	.short	(.L_10 - .L_9)


	//   ....[0]....
	.align		4
.L_9:
        /*0014*/ 	.word	index@(vprintf)


	//----- nvinfo : EIATTR_MERCURY_ISA_VERSION
	.align		4
.L_10:
        /*0018*/ 	.byte	0x03, 0x5f
        /*001a*/ 	.short	0x0101


	//----- nvinfo : EIATTR_VRC_CTA_INIT_COUNT
	.align		4
        /*001c*/ 	.byte	0x02, 0x4a
	.zero		1
	.zero		1


	//----- nvinfo : EIATTR_SYSCALL_OFFSETS
	.align		4
        /*0020*/ 	.byte	0x04, 0x46
        /*0022*/ 	.short	(.L_12 - .L_11)


	//   ....[0]....
.L_11:
        /*0024*/ 	.word	0x00000080


	//----- nvinfo : EIATTR_EXIT_INSTR_OFFSETS
	.align		4
.L_12:
        /*0028*/ 	.byte	0x04, 0x1c
        /*002a*/ 	.short	(.L_14 - .L_13)


	//   ....[0]....
.L_13:
        /*002c*/ 	.word	0x00000090


	//----- nvinfo : EIATTR_SW_WAR
	.align		4
.L_14:
        /*0030*/ 	.byte	0x04, 0x36
        /*0032*/ 	.short	(.L_16 - .L_15)
.L_15:
        /*0034*/ 	.word	0x00000008
.L_16:


//--------------------- .nv.callgraph             --------------------------
	.section	.nv.callgraph,"",@"SHT_CUDA_CALLGRAPH"
	.align	4
	.sectionentsize	8
	.align		4
        /*0000*/ 	.word	0x00000000
	.align		4
        /*0004*/ 	.word	0xffffffff
	.align		4
        /*0008*/ 	.word	index@(_Z12helloFromGPUv)
	.align		4
        /*000c*/ 	.word	index@(vprintf)
	.align		4
        /*0010*/ 	.word	0x00000000
	.align		4
        /*0014*/ 	.word	0xfffffffe
	.align		4
        /*0018*/ 	.word	0x00000000
	.align		4
        /*001c*/ 	.word	0xfffffffd
	.align		4
        /*0020*/ 	.word	0x00000000
	.align		4
        /*0024*/ 	.word	0xfffffffc


//--------------------- .nv.constant4             --------------------------
	.section	.nv.constant4,"a",@progbits
	.align	8
	.align		8
.nv.constant4:
        /*0000*/ 	.dword	vprintf
	.align		8
        /*0008*/ 	.dword	$str


//--------------------- .text._Z12helloFromGPUv   --------------------------
	.section	.text._Z12helloFromGPUv,"ax",@progbits
	.align	128
        .global         _Z12helloFromGPUv
        .type           _Z12helloFromGPUv,@function
        .size           _Z12helloFromGPUv,(.L_x_2 - _Z12helloFromGPUv)
        .other          _Z12helloFromGPUv,@"STO_CUDA_ENTRY STV_DEFAULT"
_Z12helloFromGPUv:
.text._Z12helloFromGPUv:
[----:B------:R-:W0:Y:S01]  /*0000*/  LDC R1, c[0x0][0x37c] ;  /* 0x0000df00ff017b82 */ /* 0x000e220000000800 */
[----:B------:R-:W-:Y:S01]  /*0010*/  MOV R0, 0x0 ;  /* 0x0000000000007802 */ /* 0x000fe20000000f00 */
[----:B------:R-:W1:Y:S01]  /*0020*/  LDCU.64 UR4, c[0x4][0x8] ;  /* 0x01000100ff0477ac */ /* 0x000e620008000a00 */
[----:B------:R-:W-:-:S05]  /*0030*/  CS2R R6, SRZ ;  /* 0x0000000000067805 */ /* 0x000fca000001ff00 */
[----:B------:R2:W3:Y:S01]  /*0040*/  LDC.64 R2, c[0x4][R0] ;  /* 0x0100000000027b82 */ /* 0x0004e20000000a00 */
[----:B-1----:R-:W-:Y:S02]  /*0050*/  IMAD.U32 R4, RZ, RZ, UR4 ;  /* 0x00000004ff047e24 */ /* 0x002fe4000f8e00ff */
[----:B--2---:R-:W-:-:S07]  /*0060*/  IMAD.U32 R5, RZ, RZ, UR5 ;  /* 0x00000005ff057e24 */ /* 0x004fce000f8e00ff */
[----:B------:R-:W-:-:S07]  /*0070*/  LEPC R20, `(.L_x_0) ;  /* 0x000000001014794e */ /* 0x000fce0000000000 */
[----:B0--3--:R-:W-:Y:S05]  /*0080*/  CALL.ABS.NOINC R2 ;  /* 0x0000000002007343 */ /* 0x009fea0003c00000 */
.L_x_0:
[----:B------:R-:W-:Y:S05]  /*0090*/  EXIT ;  /* 0x000000000000794d */ /* 0x000fea0003800000 */
.L_x_1:
[----:B------:R-:W-:-:S00]  /*00a0*/  BRA `(.L_x_1) ;  /* 0xfffffffc00fc7947 */ /* 0x000fc0000383ffff */
[----:B------:R-:W-:-:S00]  /*00b0*/  NOP ;  /* 0x0000000000007918 */ /* 0x000fc00000000000 */
        /* <DEDUP_REMOVED lines=12> */
.L_x_2:


//--------------------- .nv.global.init           --------------------------
	.section	.nv.global.init,"aw",@progbits
.nv.global.init:
	.type		$str,@object
	.size		$str,(.L_0 - $str)
$str:
        /*0000*/ 	.byte	0x48, 0x65, 0x6c, 0x6c, 0x6f, 0x20, 0x66, 0x72, 0x6f, 0x6d, 0x20, 0x47, 0x50, 0x55, 0x2e, 0x0a
        /*0010*/ 	.byte	0x00
.L_0:


//--------------------- .nv.shared.reserved.0     --------------------------
	.section	.nv.shared.reserved.0,"aw",@nobits
	.weak		__nv_reservedSMEM_offset_0_alias
	.size		__nv_reservedSMEM_offset_0_alias, 0, 64
	.other		__nv_reservedSMEM_offset_0_alias,@"STO_CUDA_RESERVED_SHARED STV_DEFAULT"
__nv_reservedSMEM_offset_0_alias:
	.zero		0
	.zero		64


//--------------------- .nv.constant0._Z12helloFromGPUv --------------------------
	.section	.nv.constant0._Z12helloFromGPUv,"a",@progbits
	.sectionflags	@""
	.align	4
.nv.constant0._Z12helloFromGPUv:
	.zero		896


//--------------------- SYMBOLS --------------------------

	.type		.nv.reservedSmem.offset0,@object
	.size		.nv.reservedSmem.offset0,0x4
	.type		vprintf,@function
